	.headerflags	@"EF_CUDA_TEXMODE_UNIFIED EF_CUDA_64BIT_ADDRESS EF_CUDA_ACCELERATORS EF_CUDA_SM90 EF_CUDA_VIRTUAL_SM(EF_CUDA_SM90)"
	.elftype	@"ET_EXEC"


//--------------------- .nv.info                  --------------------------
	.section	.nv.info,"",@"SHT_CUDA_INFO"
	.align	4


	//----- nvinfo : EIATTR_REGCOUNT
	.align		4
        /*0000*/ 	.byte	0x04, 0x2f
        /*0002*/ 	.short	(.L_1 - .L_0)
	.align		4
.L_0:
        /*0004*/ 	.word	index@(triton_poi_fused_mv_0)
        /*0008*/ 	.word	0x00000022


	//----- nvinfo : EIATTR_MIN_STACK_SIZE
	.align		4
.L_1:
        /*000c*/ 	.byte	0x04, 0x12
        /*000e*/ 	.short	(.L_3 - .L_2)
	.align		4
.L_2:
        /*0010*/ 	.word	index@(triton_poi_fused_mv_0)
        /*0014*/ 	.word	0x00000000


	//----- nvinfo : EIATTR_FRAME_SIZE
	.align		4
.L_3:
        /*0018*/ 	.byte	0x04, 0x11
        /*001a*/ 	.short	(.L_5 - .L_4)
	.align		4
.L_4:
        /*001c*/ 	.word	index@(triton_poi_fused_mv_0)
        /*0020*/ 	.word	0x00000000


	//----- nvinfo : EIATTR_MIN_STACK_SIZE
	.align		4
.L_5:
        /*0024*/ 	.byte	0x04, 0x12
        /*0026*/ 	.short	(.L_7 - .L_6)
	.align		4
.L_6:
        /*0028*/ 	.word	index@(triton_poi_fused_mv_0)
        /*002c*/ 	.word	0x00000000
.L_7:


//--------------------- .nv.info.triton_poi_fused_mv_0 --------------------------
	.section	.nv.info.triton_poi_fused_mv_0,"",@"SHT_CUDA_INFO"
	.sectionflags	@""
	.align	4


	//----- nvinfo : EIATTR_CUDA_API_VERSION
	.align		4
        /*0000*/ 	.byte	0x04, 0x37
        /*0002*/ 	.short	(.L_9 - .L_8)
.L_8:
        /*0004*/ 	.word	0x0000007c


	//----- nvinfo : EIATTR_KPARAM_INFO
	.align		4
.L_9:
        /*0008*/ 	.byte	0x04, 0x17
        /*000a*/ 	.short	(.L_11 - .L_10)
.L_10:
        /*000c*/ 	.word	0x00000000
        /*0010*/ 	.short	0x0003
        /*0012*/ 	.short	0x0018
        /*0014*/ 	.byte	0x00, 0xf0, 0x11, 0x00


	//----- nvinfo : EIATTR_KPARAM_INFO
	.align		4
.L_11:
        /*0018*/ 	.byte	0x04, 0x17
        /*001a*/ 	.short	(.L_13 - .L_12)
.L_12:
        /*001c*/ 	.word	0x00000000
        /*0020*/ 	.short	0x0002
        /*0022*/ 	.short	0x0010
        /*0024*/ 	.byte	0x00, 0xf4, 0x21, 0x00


	//----- nvinfo : EIATTR_KPARAM_INFO
	.align		4
.L_13:
        /*0028*/ 	.byte	0x04, 0x17
        /*002a*/ 	.short	(.L_15 - .L_14)
.L_14:
        /*002c*/ 	.word	0x00000000
        /*0030*/ 	.short	0x0001
        /*0032*/ 	.short	0x0008
        /*0034*/ 	.byte	0x00, 0xf4, 0x21, 0x00


	//----- nvinfo : EIATTR_KPARAM_INFO
	.align		4
.L_15:
        /*0038*/ 	.byte	0x04, 0x17
        /*003a*/ 	.short	(.L_17 - .L_16)
.L_16:
        /*003c*/ 	.word	0x00000000
        /*0040*/ 	.short	0x0000
        /*0042*/ 	.short	0x0000
        /*0044*/ 	.byte	0x00, 0xf4, 0x21, 0x00


	//----- nvinfo : EIATTR_SPARSE_MMA_MASK
	.align		4
.L_17:
        /*0048*/ 	.byte	0x03, 0x50
        /*004a*/ 	.short	0x0000


	//----- nvinfo : EIATTR_MAXREG_COUNT
	.align		4
        /*004c*/ 	.byte	0x03, 0x1b
        /*004e*/ 	.short	0x00ff


	//----- nvinfo : EIATTR_EXIT_INSTR_OFFSETS
	.align		4
        /*0050*/ 	.byte	0x04, 0x1c
        /*0052*/ 	.short	(.L_19 - .L_18)


	//   ....[0]....
.L_18:
        /*0054*/ 	.word	0x000004b0


	//   ....[1]....
        /*0058*/ 	.word	0x000004d0


	//----- nvinfo : EIATTR_REQNTID
	.align		4
.L_19:
        /*005c*/ 	.byte	0x04, 0x10
        /*005e*/ 	.short	(.L_21 - .L_20)
.L_20:
        /*0060*/ 	.word	0x00000020
        /*0064*/ 	.word	0x00000001
        /*0068*/ 	.word	0x00000001


	//----- nvinfo : EIATTR_CBANK_PARAM_SIZE
	.align		4
.L_21:
        /*006c*/ 	.byte	0x03, 0x19
        /*006e*/ 	.short	0x001c


	//----- nvinfo : EIATTR_PARAM_CBANK
	.align		4
        /*0070*/ 	.byte	0x04, 0x0a
        /*0072*/ 	.short	(.L_23 - .L_22)
	.align		4
.L_22:
        /*0074*/ 	.word	index@(.nv.constant0.triton_poi_fused_mv_0)
        /*0078*/ 	.short	0x0210
        /*007a*/ 	.short	0x001c


	//----- nvinfo : EIATTR_SW_WAR
	.align		4
.L_23:
        /*007c*/ 	.byte	0x04, 0x36
        /*007e*/ 	.short	(.L_25 - .L_24)
.L_24:
        /*0080*/ 	.word	0x00000008
.L_25:


//--------------------- .nv.callgraph             --------------------------
	.section	.nv.callgraph,"",@"SHT_CUDA_CALLGRAPH"
	.align	4
	.sectionentsize	8
	.align		4
        /*0000*/ 	.word	0x00000000
	.align		4
        /*0004*/ 	.word	0xffffffff
	.align		4
        /*0008*/ 	.word	0x00000000
	.align		4
        /*000c*/ 	.word	0xfffffffe
	.align		4
        /*0010*/ 	.word	0x00000000
	.align		4
        /*0014*/ 	.word	0xfffffffd
	.align		4
        /*0018*/ 	.word	0x00000000
	.align		4
        /*001c*/ 	.word	0xfffffffc


//--------------------- .text.triton_poi_fused_mv_0 --------------------------
	.section	.text.triton_poi_fused_mv_0,"ax",@progbits
	.align	128
        .global         triton_poi_fused_mv_0
        .type           triton_poi_fused_mv_0,@function
        .size           triton_poi_fused_mv_0,(.L_x_1 - triton_poi_fused_mv_0)
        .other          triton_poi_fused_mv_0,@"STO_CUDA_ENTRY STV_DEFAULT"
triton_poi_fused_mv_0:
.text.triton_poi_fused_mv_0:
[----:B------:R-:W0:Y:S01]  /*0000*/  LDC R1, c[0x0][0x28] ;  /* 0x00000a00ff017b82 */ /* 0x000e220000000800 */
[----:B------:R-:W1:Y:S01]  /*0010*/  S2R R3, SR_TID.X ;  /* 0x0000000000037919 */ /* 0x000e620000002100 */
[----:B------:R-:W-:Y:S01]  /*0020*/  HFMA2.MMA R23, -RZ, RZ, 0, 0 ;  /* 0x00000000ff177435 */ /* 0x000fe200000001ff */
[----:B------:R-:W-:Y:S01]  /*0030*/  IMAD.MOV.U32 R24, RZ, RZ, RZ ;  /* 0x000000ffff187224 */ /* 0x000fe200078e00ff */
[----:B------:R-:W-:Y:S01]  /*0040*/  CS2R R20, SRZ ;  /* 0x0000000000147805 */ /* 0x000fe2000001ff00 */
[----:B------:R-:W2:Y:S01]  /*0050*/  S2R R4, SR_CTAID.X ;  /* 0x0000000000047919 */ /* 0x000ea20000002500 */
[----:B------:R-:W-:Y:S01]  /*0060*/  ULDC.64 UR4, c[0x0][0x208] ;  /* 0x0000820000047ab9 */ /* 0x000fe20000000a00 */
[----:B-1----:R-:W-:Y:S02]  /*0070*/  IMAD.SHL.U32 R3, R3, 0x2, RZ ;  /* 0x0000000203037824 */ /* 0x002fe400078e00ff */
[----:B--2---:R-:W-:Y:S01]  /*0080*/  IMAD.SHL.U32 R2, R4, 0x40, RZ ;  /* 0x0000004004027824 */ /* 0x004fe200078e00ff */
[----:B------:R-:W-:-:S04]  /*0090*/  SHF.R.S32.HI R4, RZ, 0x19, R4 ;  /* 0x00000019ff047819 */ /* 0x000fc80000011404 */
[----:B------:R-:W-:Y:S02]  /*00a0*/  LOP3.LUT R0, R2, 0x3e, R3, 0xf8, !PT ;  /* 0x0000003e02007812 */ /* 0x000fe400078ef803 */
[----:B------:R-:W-:Y:S02]  /*00b0*/  LOP3.LUT R2, R2, 0x2, R3, 0xf8, !PT ;  /* 0x0000000202027812 */ /* 0x000fe400078ef803 */
[----:B------:R-:W-:Y:S02]  /*00c0*/  SHF.R.S32.HI R5, RZ, 0x1f, R0 ;  /* 0x0000001fff057819 */ /* 0x000fe40000011400 */
[----:B------:R-:W-:Y:S02]  /*00d0*/  SGXT R3, R4, 0x1 ;  /* 0x000000010403781a */ /* 0x000fe40000000200 */
[----:B------:R-:W-:Y:S02]  /*00e0*/  LOP3.LUT R4, R2, 0x1, RZ, 0xfc, !PT ;  /* 0x0000000102047812 */ /* 0x000fe400078efcff */
[----:B------:R-:W-:-:S02]  /*00f0*/  LEA.HI R5, R5, R0, RZ, 0x2 ;  /* 0x0000000005057211 */ /* 0x000fc400078f10ff */
[C---:B------:R-:W-:Y:S02]  /*0100*/  LEA.HI R2, R3.reuse, R0, RZ, 0x4 ;  /* 0x0000000003027211 */ /* 0x040fe400078f20ff */
[----:B------:R-:W-:Y:S02]  /*0110*/  LEA.HI R7, R3, R4, RZ, 0x2 ;  /* 0x0000000403077211 */ /* 0x000fe400078f10ff */
[----:B------:R-:W-:Y:S02]  /*0120*/  SHF.R.S32.HI R6, RZ, 0x2, R5 ;  /* 0x00000002ff067819 */ /* 0x000fe40000011405 */
[----:B------:R-:W-:Y:S02]  /*0130*/  SHF.L.U32 R8, R2, 0x2, RZ ;  /* 0x0000000202087819 */ /* 0x000fe400000006ff */
[----:B------:R-:W-:Y:S01]  /*0140*/  LOP3.LUT R7, R7, 0x3fffffc4, RZ, 0xc0, !PT ;  /* 0x3fffffc407077812 */ /* 0x000fe200078ec0ff */
[----:B------:R-:W1:Y:S01]  /*0150*/  LDC.64 R2, c[0x0][0x210] ;  /* 0x00008400ff027b82 */ /* 0x000e620000000a00 */
[----:B------:R-:W-:-:S02]  /*0160*/  LEA.HI R10, R6, R6, RZ, 0x2 ;  /* 0x00000006060a7211 */ /* 0x000fc400078f10ff */
[----:B------:R-:W-:Y:S01]  /*0170*/  LOP3.LUT R9, R8, 0xffffffc0, RZ, 0xc0, !PT ;  /* 0xffffffc008097812 */ /* 0x000fe200078ec0ff */
[----:B------:R-:W-:Y:S01]  /*0180*/  IMAD.IADD R14, R4, 0x1, -R7 ;  /* 0x00000001040e7824 */ /* 0x000fe200078e0a07 */
[----:B------:R-:W-:Y:S02]  /*0190*/  LOP3.LUT R7, R5, 0x3ffffffc, RZ, 0xc0, !PT ;  /* 0x3ffffffc05077812 */ /* 0x000fe400078ec0ff */
[----:B------:R-:W-:Y:S01]  /*01a0*/  LOP3.LUT R10, R10, 0xfffffffc, RZ, 0xc0, !PT ;  /* 0xfffffffc0a0a7812 */ /* 0x000fe200078ec0ff */
[----:B------:R-:W2:Y:S01]  /*01b0*/  LDC.64 R4, c[0x0][0x218] ;  /* 0x00008600ff047b82 */ /* 0x000ea20000000a00 */
[----:B------:R-:W-:Y:S02]  /*01c0*/  IADD3 R7, R0, -R7, RZ ;  /* 0x8000000700077210 */ /* 0x000fe40007ffe0ff */
[----:B------:R-:W-:Y:S02]  /*01d0*/  IADD3 R9, R9, R6, -R10 ;  /* 0x0000000609097210 */ /* 0x000fe40007ffe80a */
[----:B------:R-:W-:-:S02]  /*01e0*/  ISETP.GE.AND P0, PT, R0, 0x40, PT ;  /* 0x000000400000780c */ /* 0x000fc40003f06270 */
[----:B------:R-:W-:Y:S01]  /*01f0*/  IADD3 R8, R9, 0x20, RZ ;  /* 0x0000002009087810 */ /* 0x000fe20007ffe0ff */
[C---:B------:R-:W-:Y:S01]  /*0200*/  VIADD R6, R9.reuse, 0x10 ;  /* 0x0000001009067836 */ /* 0x040fe20000000000 */
[C---:B------:R-:W-:Y:S01]  /*0210*/  LEA R13, R14.reuse, R9, 0x2 ;  /* 0x000000090e0d7211 */ /* 0x040fe200078e10ff */
[----:B------:R-:W-:Y:S01]  /*0220*/  VIADD R16, R9, 0x30 ;  /* 0x0000003009107836 */ /* 0x000fe20000000000 */
[C---:B------:R-:W-:Y:S01]  /*0230*/  LEA R19, R7.reuse, R8, 0x2 ;  /* 0x0000000807137211 */ /* 0x040fe200078e10ff */
[C---:B------:R-:W-:Y:S01]  /*0240*/  IMAD R11, R7.reuse, 0x4, R9 ;  /* 0x00000004070b7824 */ /* 0x040fe200078e0209 */
[C---:B------:R-:W-:Y:S01]  /*0250*/  LEA R15, R7.reuse, R6, 0x2 ;  /* 0x00000006070f7211 */ /* 0x040fe200078e10ff */
[C---:B------:R-:W-:Y:S01]  /*0260*/  IMAD R17, R14.reuse, 0x4, R6 ;  /* 0x000000040e117824 */ /* 0x040fe200078e0206 */
[----:B------:R-:W-:Y:S01]  /*0270*/  LEA R29, R7, R16, 0x2 ;  /* 0x00000010071d7211 */ /* 0x000fe200078e10ff */
[----:B------:R-:W-:Y:S02]  /*0280*/  IMAD R27, R14, 0x4, R8 ;  /* 0x000000040e1b7824 */ /* 0x000fe400078e0208 */
[----:B-1----:R-:W-:-:S04]  /*0290*/  IMAD.WIDE R6, R11, 0x4, R2 ;  /* 0x000000040b067825 */ /* 0x002fc800078e0202 */
[--C-:B------:R-:W-:Y:S01]  /*02a0*/  IMAD.WIDE R8, R13, 0x4, R2.reuse ;  /* 0x000000040d087825 */ /* 0x100fe200078e0202 */
[----:B------:R1:W3:Y:S03]  /*02b0*/  @!P0 LDG.E.EL R20, desc[UR4][R6.64] ;  /* 0x0000000406148981 */ /* 0x0002e6000c2e1900 */
[--C-:B------:R-:W-:Y:S01]  /*02c0*/  IMAD.WIDE R10, R15, 0x4, R2.reuse ;  /* 0x000000040f0a7825 */ /* 0x100fe200078e0202 */
[----:B--2---:R-:W2:Y:S03]  /*02d0*/  LDG.E R25, desc[UR4][R4.64+0x4] ;  /* 0x0000040404197981 */ /* 0x004ea6000c1e1900 */
[----:B------:R-:W-:Y:S01]  /*02e0*/  IMAD.WIDE R12, R17, 0x4, R2 ;  /* 0x00000004110c7825 */ /* 0x000fe200078e0202 */
[----:B------:R-:W2:Y:S01]  /*02f0*/  @!P0 LDG.E.EL R23, desc[UR4][R10.64] ;  /* 0x000000040a178981 */ /* 0x000ea2000c2e1900 */
[----:B-1----:R-:W1:Y:S02]  /*0300*/  LDC.64 R6, c[0x0][0x220] ;  /* 0x00008800ff067b82 */ /* 0x002e640000000a00 */
[----:B------:R-:W-:Y:S01]  /*0310*/  IMAD R31, R14, 0x4, R16 ;  /* 0x000000040e1f7824 */ /* 0x000fe200078e0210 */
[----:B------:R-:W4:Y:S01]  /*0320*/  @!P0 LDG.E.EL R24, desc[UR4][R12.64] ;  /* 0x000000040c188981 */ /* 0x000f22000c2e1900 */
[----:B------:R-:W-:Y:S01]  /*0330*/  IMAD.WIDE R16, R27, 0x4, R2 ;  /* 0x000000041b107825 */ /* 0x000fe200078e0202 */
[----:B------:R-:W-:-:S02]  /*0340*/  CS2R R26, SRZ ;  /* 0x00000000001a7805 */ /* 0x000fc4000001ff00 */
[----:B------:R5:W3:Y:S01]  /*0350*/  @!P0 LDG.E.EL R21, desc[UR4][R8.64] ;  /* 0x0000000408158981 */ /* 0x000ae2000c2e1900 */
[----:B------:R-:W-:-:S03]  /*0360*/  IMAD.WIDE R14, R19, 0x4, R2 ;  /* 0x00000004130e7825 */ /* 0x000fc600078e0202 */
[----:B------:R-:W3:Y:S01]  /*0370*/  LDG.E R22, desc[UR4][R4.64] ;  /* 0x0000000404167981 */ /* 0x000ee2000c1e1900 */
[----:B------:R-:W-:-:S03]  /*0380*/  IMAD.WIDE R18, R29, 0x4, R2 ;  /* 0x000000041d127825 */ /* 0x000fc600078e0202 */
[----:B------:R-:W3:Y:S01]  /*0390*/  @!P0 LDG.E.EL R26, desc[UR4][R14.64] ;  /* 0x000000040e1a8981 */ /* 0x000ee2000c2e1900 */
[----:B0----5:R-:W-:Y:S01]  /*03a0*/  HFMA2.MMA R9, -RZ, RZ, 0, 0 ;  /* 0x00000000ff097435 */ /* 0x021fe200000001ff */
[----:B------:R-:W-:Y:S02]  /*03b0*/  IMAD.MOV.U32 R10, RZ, RZ, RZ ;  /* 0x000000ffff0a7224 */ /* 0x000fe400078e00ff */
[----:B------:R-:W5:Y:S01]  /*03c0*/  LDG.E R8, desc[UR4][R4.64+0x8] ;  /* 0x0000080404087981 */ /* 0x000f62000c1e1900 */
[----:B------:R-:W-:-:S03]  /*03d0*/  IMAD.WIDE R2, R31, 0x4, R2 ;  /* 0x000000041f027825 */ /* 0x000fc600078e0202 */
[----:B------:R-:W5:Y:S04]  /*03e0*/  @!P0 LDG.E.EL R27, desc[UR4][R16.64] ;  /* 0x00000004101b8981 */ /* 0x000f68000c2e1900 */
[----:B------:R-:W5:Y:S04]  /*03f0*/  @!P0 LDG.E.EL R9, desc[UR4][R18.64] ;  /* 0x0000000412098981 */ /* 0x000f68000c2e1900 */
[----:B------:R-:W5:Y:S04]  /*0400*/  LDG.E R11, desc[UR4][R4.64+0xc] ;  /* 0x00000c04040b7981 */ /* 0x000f68000c1e1900 */
[----:B------:R-:W5:Y:S01]  /*0410*/  @!P0 LDG.E.EL R10, desc[UR4][R2.64] ;  /* 0x00000004020a8981 */ /* 0x000f62000c2e1900 */
[----:B-1----:R-:W-:-:S04]  /*0420*/  IMAD.WIDE R6, R0, 0x4, R6 ;  /* 0x0000000400067825 */ /* 0x002fc800078e0206 */
[C---:B--2---:R-:W-:Y:S01]  /*0430*/  FMUL R23, R25.reuse, R23 ;  /* 0x0000001719177220 */ /* 0x044fe20000400000 */
[----:B----4-:R-:W-:-:S03]  /*0440*/  FMUL R24, R25, R24 ;  /* 0x0000001819187220 */ /* 0x010fc60000400000 */
[C---:B---3--:R-:W-:Y:S01]  /*0450*/  FFMA R23, R22.reuse, R20, R23 ;  /* 0x0000001416177223 */ /* 0x048fe20000000017 */
[----:B------:R-:W-:-:S03]  /*0460*/  FFMA R24, R22, R21, R24 ;  /* 0x0000001516187223 */ /* 0x000fc60000000018 */
[C---:B-----5:R-:W-:Y:S01]  /*0470*/  FFMA R26, R8.reuse, R26, R23 ;  /* 0x0000001a081a7223 */ /* 0x060fe20000000017 */
[----:B------:R-:W-:-:S03]  /*0480*/  FFMA R27, R8, R27, R24 ;  /* 0x0000001b081b7223 */ /* 0x000fc60000000018 */
[C---:B------:R-:W-:Y:S01]  /*0490*/  FFMA R26, R11.reuse, R9, R26 ;  /* 0x000000090b1a7223 */ /* 0x040fe2000000001a */
[----:B------:R-:W-:Y:S01]  /*04a0*/  FFMA R27, R11, R10, R27 ;  /* 0x0000000a0b1b7223 */ /* 0x000fe2000000001b */
[----:B------:R-:W-:Y:S06]  /*04b0*/  @P0 EXIT ;  /* 0x000000000000094d */ /* 0x000fec0003800000 */
[----:B------:R-:W-:Y:S01]  /*04c0*/  STG.E.64 desc[UR4][R6.64], R26 ;  /* 0x0000001a06007986 */ /* 0x000fe2000c101b04 */
[----:B------:R-:W-:Y:S05]  /*04d0*/  EXIT ;  /* 0x000000000000794d */ /* 0x000fea0003800000 */
.L_x_0:
[----:B------:R-:W-:-:S00]  /*04e0*/  BRA `(.L_x_0) ;  /* 0xfffffffc00fc7947 */ /* 0x000fc0000383ffff */
[----:B------:R-:W-:-:S00]  /*04f0*/  NOP ;  /* 0x0000000000007918 */ /* 0x000fc00000000000 */
        /* <DEDUP_REMOVED lines=8> */
.L_x_1:


//--------------------- .nv.constant0.triton_poi_fused_mv_0 --------------------------
	.section	.nv.constant0.triton_poi_fused_mv_0,"a",@progbits
	.sectionflags	@""
	.align	4
.nv.constant0.triton_poi_fused_mv_0:
	.zero		556
